//
// Generated by NVIDIA NVVM Compiler
//
// Compiler Build ID: CL-36424714
// Cuda compilation tools, release 13.0, V13.0.88
// Based on NVVM 20.0.0
//

.version 9.0
.target sm_100
.address_size 64

	// .globl	_Z9kernel_n4iiiiiiPfiPiS_S_S0_

.visible .entry _Z9kernel_n4iiiiiiPfiPiS_S_S0_(
	.param .u32 _Z9kernel_n4iiiiiiPfiPiS_S_S0__param_0,
	.param .u32 _Z9kernel_n4iiiiiiPfiPiS_S_S0__param_1,
	.param .u32 _Z9kernel_n4iiiiiiPfiPiS_S_S0__param_2,
	.param .u32 _Z9kernel_n4iiiiiiPfiPiS_S_S0__param_3,
	.param .u32 _Z9kernel_n4iiiiiiPfiPiS_S_S0__param_4,
	.param .u32 _Z9kernel_n4iiiiiiPfiPiS_S_S0__param_5,
	.param .u64 .ptr .align 1 _Z9kernel_n4iiiiiiPfiPiS_S_S0__param_6,
	.param .u32 _Z9kernel_n4iiiiiiPfiPiS_S_S0__param_7,
	.param .u64 .ptr .align 1 _Z9kernel_n4iiiiiiPfiPiS_S_S0__param_8,
	.param .u64 .ptr .align 1 _Z9kernel_n4iiiiiiPfiPiS_S_S0__param_9,
	.param .u64 .ptr .align 1 _Z9kernel_n4iiiiiiPfiPiS_S_S0__param_10,
	.param .u64 .ptr .align 1 _Z9kernel_n4iiiiiiPfiPiS_S_S0__param_11
)
{
	.reg .pred 	%p<22>;
	.reg .b32 	%r<94>;
	.reg .b32 	%f<49>;
	.reg .b64 	%rd<45>;

	ld.param.u32 	%r27, [_Z9kernel_n4iiiiiiPfiPiS_S_S0__param_0];
	ld.param.u32 	%r34, [_Z9kernel_n4iiiiiiPfiPiS_S_S0__param_1];
	ld.param.u32 	%r29, [_Z9kernel_n4iiiiiiPfiPiS_S_S0__param_2];
	ld.param.u32 	%r32, [_Z9kernel_n4iiiiiiPfiPiS_S_S0__param_5];
	ld.param.u64 	%rd16, [_Z9kernel_n4iiiiiiPfiPiS_S_S0__param_6];
	ld.param.u32 	%r33, [_Z9kernel_n4iiiiiiPfiPiS_S_S0__param_7];
	ld.param.u64 	%rd17, [_Z9kernel_n4iiiiiiPfiPiS_S_S0__param_11];
	cvta.to.global.u64 	%rd44, %rd17;
	cvta.to.global.u64 	%rd2, %rd16;
	mov.u32 	%r35, %ctaid.x;
	mov.u32 	%r36, %ntid.x;
	mov.u32 	%r37, %tid.x;
	mad.lo.s32 	%r1, %r35, %r36, %r37;
	mov.u32 	%r38, %ctaid.y;
	mov.u32 	%r39, %ntid.y;
	mov.u32 	%r40, %tid.y;
	mad.lo.s32 	%r41, %r38, %r39, %r40;
	setp.ge.s32 	%p2, %r1, %r27;
	setp.ge.s32 	%p3, %r41, %r34;
	or.pred  	%p4, %p2, %p3;
	setp.lt.s32 	%p5, %r29, 1;
	or.pred  	%p6, %p4, %p5;
	@%p6 bra 	$L__BB0_16;
	ld.param.u64 	%rd42, [_Z9kernel_n4iiiiiiPfiPiS_S_S0__param_10];
	ld.param.u64 	%rd41, [_Z9kernel_n4iiiiiiPfiPiS_S_S0__param_9];
	ld.param.u32 	%r89, [_Z9kernel_n4iiiiiiPfiPiS_S_S0__param_4];
	ld.param.u32 	%r88, [_Z9kernel_n4iiiiiiPfiPiS_S_S0__param_3];
	cvta.to.global.u64 	%rd18, %rd42;
	mov.u32 	%r42, %tid.z;
	mov.u32 	%r43, %ntid.z;
	mov.u32 	%r44, %ctaid.z;
	mad.lo.s32 	%r45, %r44, %r43, %r42;
	mad.lo.s32 	%r46, %r29, %r1, %r45;
	setp.gt.s32 	%p7, %r46, 0;
	add.s32 	%r48, %r88, -1;
	setp.lt.s32 	%p8, %r46, %r48;
	and.pred  	%p1, %p7, %p8;
	mul.lo.s32 	%r92, %r29, %r41;
	add.s32 	%r4, %r89, -1;
	shl.b32 	%r49, %r45, 1;
	mul.wide.u32 	%rd19, %r49, 4;
	add.s64 	%rd3, %rd18, %rd19;
	mul.lo.s32 	%r5, %r33, %r1;
	mul.lo.s32 	%r6, %r32, %r41;
	add.s32 	%r7, %r5, %r6;
	mul.wide.u32 	%rd20, %r45, 4;
	add.s64 	%rd4, %rd44, %rd20;
	neg.s32 	%r93, %r29;
	add.s64 	%rd43, %rd18, 4;
	mad.lo.s32 	%r90, %r46, %r89, %r92;
	shl.b32 	%r91, %r90, 1;
	cvta.to.global.u64 	%rd6, %rd41;
	not.pred 	%p9, %p1;
$L__BB0_2:
	@%p9 bra 	$L__BB0_15;
	setp.lt.s32 	%p10, %r92, 1;
	setp.ge.s32 	%p11, %r92, %r4;
	or.pred  	%p12, %p10, %p11;
	@%p12 bra 	$L__BB0_15;
	ld.param.u64 	%rd40, [_Z9kernel_n4iiiiiiPfiPiS_S_S0__param_8];
	mul.wide.s32 	%rd21, %r90, 4;
	add.s64 	%rd9, %rd6, %rd21;
	ld.global.f32 	%f1, [%rd9];
	ld.global.f32 	%f2, [%rd3];
	mul.f32 	%f3, %f1, %f2;
	ld.global.f32 	%f4, [%rd43+-4];
	cvta.to.global.u64 	%rd22, %rd40;
	mul.wide.s32 	%rd23, %r91, 4;
	add.s64 	%rd10, %rd22, %rd23;
	ld.global.u32 	%r50, [%rd10];
	add.s32 	%r51, %r50, %r7;
	mul.wide.s32 	%rd24, %r51, 4;
	add.s64 	%rd25, %rd2, %rd24;
	ld.global.f32 	%f5, [%rd25];
	fma.rn.f32 	%f6, %f3, %f4, %f5;
	st.global.f32 	[%rd25], %f6;
	ld.global.f32 	%f7, [%rd9];
	ld.global.f32 	%f8, [%rd3];
	mul.f32 	%f9, %f7, %f8;
	ld.global.f32 	%f10, [%rd43+-4];
	ld.global.u32 	%r52, [%rd10+4];
	add.s32 	%r53, %r7, %r52;
	add.s32 	%r54, %r53, 9;
	mul.wide.s32 	%rd26, %r54, 4;
	add.s64 	%rd27, %rd2, %rd26;
	ld.global.f32 	%f11, [%rd27];
	fma.rn.f32 	%f12, %f9, %f10, %f11;
	st.global.f32 	[%rd27], %f12;
	ld.global.u32 	%r15, [%rd4];
	not.b32 	%r55, %r1;
	setp.le.s32 	%p13, %r15, %r55;
	@%p13 bra 	$L__BB0_7;
	add.s32 	%r16, %r15, %r1;
	setp.ge.s32 	%p14, %r16, %r27;
	@%p14 bra 	$L__BB0_7;
	ld.global.f32 	%f13, [%rd9];
	ld.global.f32 	%f14, [%rd3+4];
	mul.f32 	%f15, %f13, %f14;
	ld.global.f32 	%f16, [%rd43+-4];
	ld.global.u32 	%r56, [%rd10];
	add.s32 	%r57, %r56, %r6;
	mad.lo.s32 	%r58, %r16, %r33, %r57;
	mul.wide.s32 	%rd28, %r58, 4;
	add.s64 	%rd29, %rd2, %rd28;
	ld.global.f32 	%f17, [%rd29];
	fma.rn.f32 	%f18, %f15, %f16, %f17;
	st.global.f32 	[%rd29], %f18;
	ld.global.f32 	%f19, [%rd9];
	ld.global.f32 	%f20, [%rd3+4];
	mul.f32 	%f21, %f19, %f20;
	ld.global.f32 	%f22, [%rd43+-4];
	ld.global.u32 	%r59, [%rd4];
	add.s32 	%r60, %r59, %r1;
	ld.global.u32 	%r61, [%rd10+4];
	add.s32 	%r62, %r6, %r61;
	mad.lo.s32 	%r63, %r60, %r33, %r62;
	add.s32 	%r64, %r63, 9;
	mul.wide.s32 	%rd30, %r64, 4;
	add.s64 	%rd31, %rd2, %rd30;
	ld.global.f32 	%f23, [%rd31];
	fma.rn.f32 	%f24, %f21, %f22, %f23;
	st.global.f32 	[%rd31], %f24;
$L__BB0_7:
	ld.global.u32 	%r17, [%rd44];
	not.b32 	%r65, %r41;
	setp.le.s32 	%p15, %r17, %r65;
	@%p15 bra 	$L__BB0_10;
	add.s32 	%r18, %r17, %r41;
	setp.ge.s32 	%p16, %r18, %r34;
	@%p16 bra 	$L__BB0_10;
	ld.global.f32 	%f25, [%rd9];
	ld.global.f32 	%f26, [%rd3];
	mul.f32 	%f27, %f25, %f26;
	ld.global.f32 	%f28, [%rd43];
	ld.global.u32 	%r66, [%rd10];
	add.s32 	%r67, %r66, %r5;
	mad.lo.s32 	%r68, %r18, %r32, %r67;
	mul.wide.s32 	%rd32, %r68, 4;
	add.s64 	%rd33, %rd2, %rd32;
	ld.global.f32 	%f29, [%rd33];
	fma.rn.f32 	%f30, %f27, %f28, %f29;
	st.global.f32 	[%rd33], %f30;
	ld.global.f32 	%f31, [%rd9];
	ld.global.f32 	%f32, [%rd3];
	mul.f32 	%f33, %f31, %f32;
	ld.global.f32 	%f34, [%rd43];
	ld.global.u32 	%r69, [%rd44];
	add.s32 	%r70, %r69, %r41;
	ld.global.u32 	%r71, [%rd10+4];
	add.s32 	%r72, %r5, %r71;
	mad.lo.s32 	%r73, %r70, %r32, %r72;
	add.s32 	%r74, %r73, 9;
	mul.wide.s32 	%rd34, %r74, 4;
	add.s64 	%rd35, %rd2, %rd34;
	ld.global.f32 	%f35, [%rd35];
	fma.rn.f32 	%f36, %f33, %f34, %f35;
	st.global.f32 	[%rd35], %f36;
$L__BB0_10:
	ld.global.u32 	%r19, [%rd4];
	not.b32 	%r75, %r1;
	setp.le.s32 	%p17, %r19, %r75;
	@%p17 bra 	$L__BB0_15;
	add.s32 	%r20, %r19, %r1;
	setp.ge.s32 	%p18, %r20, %r27;
	@%p18 bra 	$L__BB0_15;
	ld.global.u32 	%r21, [%rd44];
	not.b32 	%r76, %r41;
	setp.le.s32 	%p19, %r21, %r76;
	@%p19 bra 	$L__BB0_15;
	add.s32 	%r22, %r21, %r41;
	setp.ge.s32 	%p20, %r22, %r34;
	@%p20 bra 	$L__BB0_15;
	ld.global.f32 	%f37, [%rd9];
	ld.global.f32 	%f38, [%rd3+4];
	mul.f32 	%f39, %f37, %f38;
	ld.global.f32 	%f40, [%rd43];
	ld.global.u32 	%r77, [%rd10];
	mad.lo.s32 	%r78, %r20, %r33, %r77;
	mad.lo.s32 	%r79, %r22, %r32, %r78;
	mul.wide.s32 	%rd36, %r79, 4;
	add.s64 	%rd37, %rd2, %rd36;
	ld.global.f32 	%f41, [%rd37];
	fma.rn.f32 	%f42, %f39, %f40, %f41;
	st.global.f32 	[%rd37], %f42;
	ld.global.f32 	%f43, [%rd9];
	ld.global.f32 	%f44, [%rd3+4];
	mul.f32 	%f45, %f43, %f44;
	ld.global.f32 	%f46, [%rd43];
	ld.global.u32 	%r80, [%rd4];
	add.s32 	%r81, %r80, %r1;
	ld.global.u32 	%r82, [%rd44];
	add.s32 	%r83, %r82, %r41;
	ld.global.u32 	%r84, [%rd10+4];
	mad.lo.s32 	%r85, %r81, %r33, %r84;
	mad.lo.s32 	%r86, %r83, %r32, %r85;
	add.s32 	%r87, %r86, 9;
	mul.wide.s32 	%rd38, %r87, 4;
	add.s64 	%rd39, %rd2, %rd38;
	ld.global.f32 	%f47, [%rd39];
	fma.rn.f32 	%f48, %f45, %f46, %f47;
	st.global.f32 	[%rd39], %f48;
$L__BB0_15:
	add.s32 	%r93, %r93, 1;
	setp.ne.s32 	%p21, %r93, 0;
	add.s64 	%rd44, %rd44, 4;
	add.s64 	%rd43, %rd43, 8;
	add.s32 	%r92, %r92, 1;
	add.s32 	%r91, %r91, 2;
	add.s32 	%r90, %r90, 1;
	@%p21 bra 	$L__BB0_2;
$L__BB0_16:
	ret;

}


// ===== COMPILED SASS (sm_100) =====

	.target	sm_100

	.elftype	@"ET_EXEC"


//--------------------- .note.nv.tkinfo           --------------------------
	.section	.note.nv.tkinfo,"",@"SHT_NOTE"
	.sectionflags	@"SHF_NOTE_NV_TKINFO"
	.tkinfo
        /*0018*/ 	.word	0x00000002
        /*0030*/ 	.string	""
        /*0030*/ 	.string	"ptxas"
        /*0030*/ 	.string	"Cuda compilation tools, release 13.0, V13.0.88"
        /*0030*/ 	.string	"Build cuda_13.0.r13.0/compiler.36424714_0"
        /*0030*/ 	.string	"-arch sm_100 -m 64 "



//--------------------- .note.nv.cuinfo           --------------------------
	.section	.note.nv.cuinfo,"",@"SHT_NOTE"
	.sectionflags	@"SHF_NOTE_NV_CUINFO"
        /*0018*/ 	.short	0x0002
        /*001a*/ 	.short	0x0064
        /*001c*/ 	.short	0x0082
	.zero		2


//--------------------- .nv.info                  --------------------------
	.section	.nv.info,"",@"SHT_CUDA_INFO"
	.align	4


	//----- nvinfo : EIATTR_REGCOUNT
	.align		4
        /*0000*/ 	.byte	0x04, 0x2f
        /*0002*/ 	.short	(.L_1 - .L_0)
	.align		4
.L_0:
        /*0004*/ 	.word	index@(_Z9kernel_n4iiiiiiPfiPiS_S_S0_)
        /*0008*/ 	.word	0x00000024


	//----- nvinfo : EIATTR_FRAME_SIZE
	.align		4
.L_1:
        /*000c*/ 	.byte	0x04, 0x11
        /*000e*/ 	.short	(.L_3 - .L_2)
	.align		4
.L_2:
        /*0010*/ 	.word	index@(_Z9kernel_n4iiiiiiPfiPiS_S_S0_)
        /*0014*/ 	.word	0x00000000


	//----- nvinfo : EIATTR_MIN_STACK_SIZE
	.align		4
.L_3:
        /*0018*/ 	.byte	0x04, 0x12
        /*001a*/ 	.short	(.L_5 - .L_4)
	.align		4
.L_4:
        /*001c*/ 	.word	index@(_Z9kernel_n4iiiiiiPfiPiS_S_S0_)
        /*0020*/ 	.word	0x00000000
.L_5:


//--------------------- .nv.compat                --------------------------
	.section	.nv.compat,"",@"SHT_CUDA_COMPAT_INFO"
	.align	4
        /*0000*/ 	.byte	0x02, 0x09, 0x00, 0x00, 0x02, 0x02, 0x01, 0x00, 0x02, 0x05, 0x05, 0x00, 0x03, 0x07, 0x01, 0x01
        /*0010*/ 	.byte	0x02, 0x03, 0x00, 0x00, 0x02, 0x06, 0x01, 0x00, 0x04, 0x0b, 0x08, 0x00, 0x09, 0x00, 0x00, 0x00
        /*0020*/ 	.byte	0x00, 0x00, 0x00, 0x00


//--------------------- .nv.info._Z9kernel_n4iiiiiiPfiPiS_S_S0_ --------------------------
	.section	.nv.info._Z9kernel_n4iiiiiiPfiPiS_S_S0_,"",@"SHT_CUDA_INFO"
	.sectionflags	@""
	.align	4


	//----- nvinfo : EIATTR_CUDA_API_VERSION
	.align		4
        /*0000*/ 	.byte	0x04, 0x37
        /*0002*/ 	.short	(.L_7 - .L_6)
.L_6:
        /*0004*/ 	.word	0x00000082


	//----- nvinfo : EIATTR_KPARAM_INFO
	.align		4
.L_7:
        /*0008*/ 	.byte	0x04, 0x17
        /*000a*/ 	.short	(.L_9 - .L_8)
.L_8:
        /*000c*/ 	.word	0x00000000
        /*0010*/ 	.short	0x000b
        /*0012*/ 	.short	0x0040
        /*0014*/ 	.byte	0x00, 0xf5, 0x21, 0x00


	//----- nvinfo : EIATTR_KPARAM_INFO
	.align		4
.L_9:
        /*0018*/ 	.byte	0x04, 0x17
        /*001a*/ 	.short	(.L_11 - .L_10)
.L_10:
        /*001c*/ 	.word	0x00000000
        /*0020*/ 	.short	0x000a
        /*0022*/ 	.short	0x0038
        /*0024*/ 	.byte	0x00, 0xf5, 0x21, 0x00


	//----- nvinfo : EIATTR_KPARAM_INFO
	.align		4
.L_11:
        /*0028*/ 	.byte	0x04, 0x17
        /*002a*/ 	.short	(.L_13 - .L_12)
.L_12:
        /*002c*/ 	.word	0x00000000
        /*0030*/ 	.short	0x0009
        /*0032*/ 	.short	0x0030
        /*0034*/ 	.byte	0x00, 0xf5, 0x21, 0x00


	//----- nvinfo : EIATTR_KPARAM_INFO
	.align		4
.L_13:
        /*0038*/ 	.byte	0x04, 0x17
        /*003a*/ 	.short	(.L_15 - .L_14)
.L_14:
        /*003c*/ 	.word	0x00000000
        /*0040*/ 	.short	0x0008
        /*0042*/ 	.short	0x0028
        /*0044*/ 	.byte	0x00, 0xf5, 0x21, 0x00


	//----- nvinfo : EIATTR_KPARAM_INFO
	.align		4
.L_15:
        /*0048*/ 	.byte	0x04, 0x17
        /*004a*/ 	.short	(.L_17 - .L_16)
.L_16:
        /*004c*/ 	.word	0x00000000
        /*0050*/ 	.short	0x0007
        /*0052*/ 	.short	0x0020
        /*0054*/ 	.byte	0x00, 0xf0, 0x11, 0x00


	//----- nvinfo : EIATTR_KPARAM_INFO
	.align		4
.L_17:
        /*0058*/ 	.byte	0x04, 0x17
        /*005a*/ 	.short	(.L_19 - .L_18)
.L_18:
        /*005c*/ 	.word	0x00000000
        /*0060*/ 	.short	0x0006
        /*0062*/ 	.short	0x0018
        /*0064*/ 	.byte	0x00, 0xf5, 0x21, 0x00


	//----- nvinfo : EIATTR_KPARAM_INFO
	.align		4
.L_19:
        /*0068*/ 	.byte	0x04, 0x17
        /*006a*/ 	.short	(.L_21 - .L_20)
.L_20:
        /*006c*/ 	.word	0x00000000
        /*0070*/ 	.short	0x0005
        /*0072*/ 	.short	0x0014
        /*0074*/ 	.byte	0x00, 0xf0, 0x11, 0x00


	//----- nvinfo : EIATTR_KPARAM_INFO
	.align		4
.L_21:
        /*0078*/ 	.byte	0x04, 0x17
        /*007a*/ 	.short	(.L_23 - .L_22)
.L_22:
        /*007c*/ 	.word	0x00000000
        /*0080*/ 	.short	0x0004
        /*0082*/ 	.short	0x0010
        /*0084*/ 	.byte	0x00, 0xf0, 0x11, 0x00


	//----- nvinfo : EIATTR_KPARAM_INFO
	.align		4
.L_23:
        /*0088*/ 	.byte	0x04, 0x17
        /*008a*/ 	.short	(.L_25 - .L_24)
.L_24:
        /*008c*/ 	.word	0x00000000
        /*0090*/ 	.short	0x0003
        /*0092*/ 	.short	0x000c
        /*0094*/ 	.byte	0x00, 0xf0, 0x11, 0x00


	//----- nvinfo : EIATTR_KPARAM_INFO
	.align		4
.L_25:
        /*0098*/ 	.byte	0x04, 0x17
        /*009a*/ 	.short	(.L_27 - .L_26)
.L_26:
        /*009c*/ 	.word	0x00000000
        /*00a0*/ 	.short	0x0002
        /*00a2*/ 	.short	0x0008
        /*00a4*/ 	.byte	0x00, 0xf0, 0x11, 0x00


	//----- nvinfo : EIATTR_KPARAM_INFO
	.align		4
.L_27:
        /*00a8*/ 	.byte	0x04, 0x17
        /*00aa*/ 	.short	(.L_29 - .L_28)
.L_28:
        /*00ac*/ 	.word	0x00000000
        /*00b0*/ 	.short	0x0001
        /*00b2*/ 	.short	0x0004
        /*00b4*/ 	.byte	0x00, 0xf0, 0x11, 0x00


	//----- nvinfo : EIATTR_KPARAM_INFO
	.align		4
.L_29:
        /*00b8*/ 	.byte	0x04, 0x17
        /*00ba*/ 	.short	(.L_31 - .L_30)
.L_30:
        /*00bc*/ 	.word	0x00000000
        /*00c0*/ 	.short	0x0000
        /*00c2*/ 	.short	0x0000
        /*00c4*/ 	.byte	0x00, 0xf0, 0x11, 0x00


	//----- nvinfo : EIATTR_SPARSE_MMA_MASK
	.align		4
.L_31:
        /*00c8*/ 	.byte	0x03, 0x50
        /*00ca*/ 	.short	0x0000


	//----- nvinfo : EIATTR_MAXREG_COUNT
	.align		4
        /*00cc*/ 	.byte	0x03, 0x1b
        /*00ce*/ 	.short	0x00ff


	//----- nvinfo : EIATTR_MERCURY_ISA_VERSION
	.align		4
        /*00d0*/ 	.byte	0x03, 0x5f
        /*00d2*/ 	.short	0x0101


	//----- nvinfo : EIATTR_VRC_CTA_INIT_COUNT
	.align		4
        /*00d4*/ 	.byte	0x02, 0x4a
	.zero		1
	.zero		1


	//----- nvinfo : EIATTR_EXIT_INSTR_OFFSETS
	.align		4
        /*00d8*/ 	.byte	0x04, 0x1c
        /*00da*/ 	.short	(.L_33 - .L_32)


	//   ....[0]....
.L_32:
        /*00dc*/ 	.word	0x00000100


	//   ....[1]....
        /*00e0*/ 	.word	0x00000c70


	//----- nvinfo : EIATTR_CRS_STACK_SIZE
	.align		4
.L_33:
        /*00e4*/ 	.byte	0x04, 0x1e
        /*00e6*/ 	.short	(.L_35 - .L_34)
.L_34:
        /*00e8*/ 	.word	0x00000000


	//----- nvinfo : EIATTR_CBANK_PARAM_SIZE
	.align		4
.L_35:
        /*00ec*/ 	.byte	0x03, 0x19
        /*00ee*/ 	.short	0x0048


	//----- nvinfo : EIATTR_PARAM_CBANK
	.align		4
        /*00f0*/ 	.byte	0x04, 0x0a
        /*00f2*/ 	.short	(.L_37 - .L_36)
	.align		4
.L_36:
        /*00f4*/ 	.word	index@(.nv.constant0._Z9kernel_n4iiiiiiPfiPiS_S_S0_)
        /*00f8*/ 	.short	0x0380
        /*00fa*/ 	.short	0x0048


	//----- nvinfo : EIATTR_SW_WAR
	.align		4
.L_37:
        /*00fc*/ 	.byte	0x04, 0x36
        /*00fe*/ 	.short	(.L_39 - .L_38)
.L_38:
        /*0100*/ 	.word	0x00000008
.L_39:


//--------------------- .nv.callgraph             --------------------------
	.section	.nv.callgraph,"",@"SHT_CUDA_CALLGRAPH"
	.align	4
	.sectionentsize	8
	.align		4
        /*0000*/ 	.word	0x00000000
	.align		4
        /*0004*/ 	.word	0xffffffff
	.align		4
        /*0008*/ 	.word	0x00000000
	.align		4
        /*000c*/ 	.word	0xfffffffe
	.align		4
        /*0010*/ 	.word	0x00000000
	.align		4
        /*0014*/ 	.word	0xfffffffd
	.align		4
        /*0018*/ 	.word	0x00000000
	.align		4
        /*001c*/ 	.word	0xfffffffc


//--------------------- .text._Z9kernel_n4iiiiiiPfiPiS_S_S0_ --------------------------
	.section	.text._Z9kernel_n4iiiiiiPfiPiS_S_S0_,"ax",@progbits
	.align	128
        .global         _Z9kernel_n4iiiiiiPfiPiS_S_S0_
        .type           _Z9kernel_n4iiiiiiPfiPiS_S_S0_,@function
        .size           _Z9kernel_n4iiiiiiPfiPiS_S_S0_,(.L_x_8 - _Z9kernel_n4iiiiiiPfiPiS_S_S0_)
        .other          _Z9kernel_n4iiiiiiPfiPiS_S_S0_,@"STO_CUDA_ENTRY STV_DEFAULT"
_Z9kernel_n4iiiiiiPfiPiS_S_S0_:
.text._Z9kernel_n4iiiiiiPfiPiS_S_S0_:
[----:B------:R-:W-:Y:S01]  /*0000*/  LDC R1, c[0x0][0x37c] ;  /* 0x0000df00ff017b82 */ /* 0x000fe20000000800 */
[----:B------:R-:W0:Y:S07]  /*0010*/  S2R R5, SR_TID.Y ;  /* 0x0000000000057919 */ /* 0x000e2e0000002200 */
[----:B------:R-:W1:Y:S01]  /*0020*/  LDC R16, c[0x0][0x360] ;  /* 0x0000d800ff107b82 */ /* 0x000e620000000800 */
[----:B------:R-:W2:Y:S01]  /*0030*/  LDCU.64 UR6, c[0x0][0x380] ;  /* 0x00007000ff0677ac */ /* 0x000ea20008000a00 */
[----:B------:R-:W1:Y:S06]  /*0040*/  S2R R3, SR_TID.X ;  /* 0x0000000000037919 */ /* 0x000e6c0000002100 */
[----:B------:R-:W0:Y:S08]  /*0050*/  S2UR UR5, SR_CTAID.Y ;  /* 0x00000000000579c3 */ /* 0x000e300000002600 */
[----:B------:R-:W0:Y:S08]  /*0060*/  LDC R0, c[0x0][0x364] ;  /* 0x0000d900ff007b82 */ /* 0x000e300000000800 */
[----:B------:R-:W1:Y:S08]  /*0070*/  S2UR UR4, SR_CTAID.X ;  /* 0x00000000000479c3 */ /* 0x000e700000002500 */
[----:B------:R-:W3:Y:S01]  /*0080*/  LDC R7, c[0x0][0x388] ;  /* 0x0000e200ff077b82 */ /* 0x000ee20000000800 */
[----:B0-----:R-:W-:Y:S01]  /*0090*/  IMAD R0, R0, UR5, R5 ;  /* 0x0000000500007c24 */ /* 0x001fe2000f8e0205 */
[----:B------:R-:W0:Y:S04]  /*00a0*/  LDCU UR5, c[0x0][0x3c0] ;  /* 0x00007800ff0577ac */ /* 0x000e280008000800 */
[----:B--2---:R-:W-:Y:S01]  /*00b0*/  ISETP.GE.AND P0, PT, R0, UR7, PT ;  /* 0x0000000700007c0c */ /* 0x004fe2000bf06270 */
[----:B-1----:R-:W-:-:S05]  /*00c0*/  IMAD R16, R16, UR4, R3 ;  /* 0x0000000410107c24 */ /* 0x002fca000f8e0203 */
[----:B------:R-:W-:-:S04]  /*00d0*/  ISETP.GE.OR P0, PT, R16, UR6, P0 ;  /* 0x0000000610007c0c */ /* 0x000fc80008706670 */
[----:B---3--:R-:W-:Y:S02]  /*00e0*/  ISETP.LT.OR P0, PT, R7, 0x1, P0 ;  /* 0x000000010700780c */ /* 0x008fe40000701670 */
[----:B0-----:R-:W-:-:S11]  /*00f0*/  MOV R10, UR5 ;  /* 0x00000005000a7c02 */ /* 0x001fd60008000f00 */
[----:B------:R-:W-:Y:S05]  /*0100*/  @P0 EXIT ;  /* 0x000000000000094d */ /* 0x000fea0003800000 */
[----:B------:R-:W0:Y:S01]  /*0110*/  S2R R3, SR_TID.Z ;  /* 0x0000000000037919 */ /* 0x000e220000002300 */
[----:B------:R-:W1:Y:S01]  /*0120*/  LDCU.64 UR6, c[0x0][0x3b8] ;  /* 0x00007700ff0677ac */ /* 0x000e620008000a00 */
[----:B------:R-:W2:Y:S01]  /*0130*/  LDC.64 R14, c[0x0][0x3b8] ;  /* 0x0000ee00ff0e7b82 */ /* 0x000ea20000000a00 */
[----:B------:R-:W-:Y:S01]  /*0140*/  IMAD R17, R0, R7, RZ ;  /* 0x0000000700117224 */ /* 0x000fe200078e02ff */
[----:B------:R-:W0:Y:S01]  /*0150*/  S2R R2, SR_CTAID.Z ;  /* 0x0000000000027919 */ /* 0x000e220000002700 */
[----:B------:R-:W0:Y:S01]  /*0160*/  LDCU UR8, c[0x0][0x368] ;  /* 0x00006d00ff0877ac */ /* 0x000e220008000800 */
[----:B------:R-:W-:Y:S01]  /*0170*/  IADD3 R20, PT, PT, -R7, RZ, RZ ;  /* 0x000000ff07147210 */ /* 0x000fe20007ffe1ff */
[----:B------:R-:W3:Y:S03]  /*0180*/  LDCU UR4, c[0x0][0x38c] ;  /* 0x00007180ff0477ac */ /* 0x000ee60008000800 */
[----:B------:R-:W4:Y:S01]  /*0190*/  LDC.64 R12, c[0x0][0x3c0] ;  /* 0x0000f000ff0c7b82 */ /* 0x000f220000000a00 */
[----:B------:R-:W5:Y:S01]  /*01a0*/  LDCU.64 UR12, c[0x0][0x390] ;  /* 0x00007200ff0c77ac */ /* 0x000f620008000a00 */
[----:B------:R-:W0:Y:S06]  /*01b0*/  LDCU.64 UR10, c[0x0][0x358] ;  /* 0x00006b00ff0a77ac */ /* 0x000e2c0008000a00 */
[----:B------:R-:W2:Y:S01]  /*01c0*/  LDC R11, c[0x0][0x3c4] ;  /* 0x0000f100ff0b7b82 */ /* 0x000ea20000000800 */
[----:B-1----:R-:W-:Y:S01]  /*01d0*/  UIADD3 UR5, UP0, UPT, UR6, 0x4, URZ ;  /* 0x0000000406057890 */ /* 0x002fe2000ff1e0ff */
[----:B------:R-:W1:Y:S03]  /*01e0*/  LDCU UR15, c[0x0][0x3a0] ;  /* 0x00007400ff0f77ac */ /* 0x000e660008000800 */
[----:B------:R-:W-:-:S02]  /*01f0*/  UIADD3.X UR6, UPT, UPT, URZ, UR7, URZ, UP0, !UPT ;  /* 0x00000007ff067290 */ /* 0x000fc400087fe4ff */
[----:B------:R-:W-:Y:S01]  /*0200*/  MOV R8, UR5 ;  /* 0x0000000500087c02 */ /* 0x000fe20008000f00 */
[----:B------:R-:W1:Y:S01]  /*0210*/  LDCU UR7, c[0x0][0x3a0] ;  /* 0x00007400ff0777ac */ /* 0x000e620008000800 */
[----:B-----5:R-:W-:Y:S01]  /*0220*/  IMAD R19, R0, UR13, RZ ;  /* 0x0000000d00137c24 */ /* 0x020fe2000f8e02ff */
[----:B---3--:R-:W-:Y:S01]  /*0230*/  UIADD3 UR4, UPT, UPT, UR4, -0x1, URZ ;  /* 0xffffffff04047890 */ /* 0x008fe2000fffe0ff */
[----:B------:R-:W-:Y:S01]  /*0240*/  MOV R9, UR6 ;  /* 0x0000000600097c02 */ /* 0x000fe20008000f00 */
[----:B------:R-:W3:Y:S01]  /*0250*/  LDCU UR9, c[0x0][0x384] ;  /* 0x00007080ff0977ac */ /* 0x000ee20008000800 */
[----:B0-----:R-:W-:Y:S01]  /*0260*/  IMAD R3, R2, UR8, R3 ;  /* 0x0000000802037c24 */ /* 0x001fe2000f8e0203 */
[----:B------:R-:W0:Y:S03]  /*0270*/  LDCU UR8, c[0x0][0x380] ;  /* 0x00007000ff0877ac */ /* 0x000e260008000800 */
[----:B------:R-:W-:Y:S01]  /*0280*/  IMAD R18, R16, R7, R3 ;  /* 0x0000000710127224 */ /* 0x000fe200078e0203 */
[C---:B------:R-:W-:Y:S01]  /*0290*/  SHF.L.U32 R5, R3.reuse, 0x1, RZ ;  /* 0x0000000103057819 */ /* 0x040fe200000006ff */
[----:B----4-:R-:W-:Y:S01]  /*02a0*/  IMAD.WIDE.U32 R12, R3, 0x4, R12 ;  /* 0x00000004030c7825 */ /* 0x010fe200078e000c */
[----:B------:R-:W4:Y:S02]  /*02b0*/  LDCU UR14, c[0x0][0x394] ;  /* 0x00007280ff0e77ac */ /* 0x000f240008000800 */
[----:B------:R-:W-:Y:S01]  /*02c0*/  ISETP.GE.AND P0, PT, R18, UR4, PT ;  /* 0x0000000412007c0c */ /* 0x000fe2000bf06270 */
[----:B--2---:R-:W-:Y:S01]  /*02d0*/  IMAD.WIDE.U32 R14, R5, 0x4, R14 ;  /* 0x00000004050e7825 */ /* 0x004fe200078e000e */
[----:B------:R-:W-:-:S02]  /*02e0*/  UIADD3 UR4, UPT, UPT, UR12, -0x1, URZ ;  /* 0xffffffff0c047890 */ /* 0x000fc4000fffe0ff */
[C---:B------:R-:W-:Y:S01]  /*02f0*/  ISETP.GT.AND P0, PT, R18.reuse, RZ, !P0 ;  /* 0x000000ff1200720c */ /* 0x040fe20004704270 */
[----:B------:R-:W-:Y:S02]  /*0300*/  IMAD R18, R18, UR12, R17 ;  /* 0x0000000c12127c24 */ /* 0x000fe4000f8e0211 */
[----:B-1----:R-:W-:-:S03]  /*0310*/  IMAD R21, R16, UR7, R19 ;  /* 0x0000000710157c24 */ /* 0x002fc6000f8e0213 */
[----:B0--3--:R-:W-:-:S07]  /*0320*/  SHF.L.U32 R22, R18, 0x1, RZ ;  /* 0x0000000112167819 */ /* 0x009fce00000006ff */
.L_x_6:
[C---:B------:R-:W-:Y:S01]  /*0330*/  ISETP.GE.AND P1, PT, R17.reuse, UR4, PT ;  /* 0x0000000411007c0c */ /* 0x040fe2000bf26270 */
[----:B------:R-:W-:Y:S03]  /*0340*/  BSSY.RECONVERGENT B0, `(.L_x_0) ;  /* 0x0000088000007945 */ /* 0x000fe60003800200 */
[----:B------:R-:W-:-:S04]  /*0350*/  ISETP.LT.OR P1, PT, R17, 0x1, P1 ;  /* 0x000000011100780c */ /* 0x000fc80000f21670 */
[----:B------:R-:W-:-:S13]  /*0360*/  PLOP3.LUT P1, PT, P0, P1, PT, 0x8f, 0xf8 ;  /* 0x0000000000f8781c */ /* 0x000fda0000723177 */
[----:B01----:R-:W-:Y:S05]  /*0370*/  @P1 BRA `(.L_x_1) ;  /* 0x0000000800101947 */ /* 0x003fea0003800000 */
[----:B------:R-:W0:Y:S01]  /*0380*/  LDC.64 R6, c[0x0][0x3a8] ;  /* 0x0000ea00ff067b82 */ /* 0x000e220000000a00 */
[----:B------:R-:W2:Y:S04]  /*0390*/  LDG.E R26, desc[UR10][R14.64] ;  /* 0x0000000a0e1a7981 */ /* 0x000ea8000c1e1900 */
[----:B------:R-:W3:Y:S03]  /*03a0*/  LDG.E R28, desc[UR10][R8.64+-0x4] ;  /* 0xfffffc0a081c7981 */ /* 0x000ee6000c1e1900 */
[----:B------:R-:W1:Y:S08]  /*03b0*/  LDC.64 R2, c[0x0][0x3b0] ;  /* 0x0000ec00ff027b82 */ /* 0x000e700000000a00 */
[----:B------:R-:W5:Y:S01]  /*03c0*/  LDC.64 R4, c[0x0][0x398] ;  /* 0x0000e600ff047b82 */ /* 0x000f620000000a00 */
[----:B0-----:R-:W-:-:S05]  /*03d0*/  IMAD.WIDE R6, R22, 0x4, R6 ;  /* 0x0000000416067825 */ /* 0x001fca00078e0206 */
[----:B------:R-:W4:Y:S01]  /*03e0*/  LDG.E R24, desc[UR10][R6.64] ;  /* 0x0000000a06187981 */ /* 0x000f22000c1e1900 */
[----:B-1----:R-:W-:-:S05]  /*03f0*/  IMAD.WIDE R2, R18, 0x4, R2 ;  /* 0x0000000412027825 */ /* 0x002fca00078e0202 */
[----:B------:R-:W2:Y:S01]  /*0400*/  LDG.E R23, desc[UR10][R2.64] ;  /* 0x0000000a02177981 */ /* 0x000ea2000c1e1900 */
[----:B----4-:R-:W-:-:S05]  /*0410*/  IADD3 R25, PT, PT, R21, R24, RZ ;  /* 0x0000001815197210 */ /* 0x010fca0007ffe0ff */
[----:B-----5:R-:W-:-:S05]  /*0420*/  IMAD.WIDE R24, R25, 0x4, R4 ;  /* 0x0000000419187825 */ /* 0x020fca00078e0204 */
[----:B------:R-:W3:Y:S01]  /*0430*/  LDG.E R30, desc[UR10][R24.64] ;  /* 0x0000000a181e7981 */ /* 0x000ee2000c1e1900 */
[----:B--2---:R-:W-:-:S04]  /*0440*/  FMUL R23, R23, R26 ;  /* 0x0000001a17177220 */ /* 0x004fc80000400000 */
[----:B---3--:R-:W-:-:S05]  /*0450*/  FFMA R23, R23, R28, R30 ;  /* 0x0000001c17177223 */ /* 0x008fca000000001e */
[----:B------:R0:W-:Y:S04]  /*0460*/  STG.E desc[UR10][R24.64], R23 ;  /* 0x0000001718007986 */ /* 0x0001e8000c10190a */
[----:B------:R-:W2:Y:S04]  /*0470*/  LDG.E R26, desc[UR10][R6.64+0x4] ;  /* 0x0000040a061a7981 */ /* 0x000ea8000c1e1900 */
[----:B------:R-:W3:Y:S04]  /*0480*/  LDG.E R28, desc[UR10][R2.64] ;  /* 0x0000000a021c7981 */ /* 0x000ee8000c1e1900 */
[----:B------:R-:W3:Y:S04]  /*0490*/  LDG.E R29, desc[UR10][R14.64] ;  /* 0x0000000a0e1d7981 */ /* 0x000ee8000c1e1900 */
[----:B------:R-:W4:Y:S01]  /*04a0*/  LDG.E R31, desc[UR10][R8.64+-0x4] ;  /* 0xfffffc0a081f7981 */ /* 0x000f22000c1e1900 */
[----:B--2---:R-:W-:-:S05]  /*04b0*/  IADD3 R27, PT, PT, R21, 0x9, R26 ;  /* 0x00000009151b7810 */ /* 0x004fca0007ffe01a */
[----:B------:R-:W-:-:S05]  /*04c0*/  IMAD.WIDE R26, R27, 0x4, R4 ;  /* 0x000000041b1a7825 */ /* 0x000fca00078e0204 */
[----:B------:R-:W4:Y:S01]  /*04d0*/  LDG.E R33, desc[UR10][R26.64] ;  /* 0x0000000a1a217981 */ /* 0x000f22000c1e1900 */
[----:B---3--:R-:W-:-:S04]  /*04e0*/  FMUL R28, R28, R29 ;  /* 0x0000001d1c1c7220 */ /* 0x008fc80000400000 */
[----:B----4-:R-:W-:-:S05]  /*04f0*/  FFMA R31, R28, R31, R33 ;  /* 0x0000001f1c1f7223 */ /* 0x010fca0000000021 */
[----:B------:R1:W-:Y:S04]  /*0500*/  STG.E desc[UR10][R26.64], R31 ;  /* 0x0000001f1a007986 */ /* 0x0003e8000c10190a */
[----:B0-----:R-:W2:Y:S01]  /*0510*/  LDG.E R24, desc[UR10][R12.64] ;  /* 0x0000000a0c187981 */ /* 0x001ea2000c1e1900 */
[----:B------:R-:W-:Y:S01]  /*0520*/  LOP3.LUT R23, RZ, R16, RZ, 0x33, !PT ;  /* 0x00000010ff177212 */ /* 0x000fe200078e33ff */
[----:B------:R-:W-:Y:S03]  /*0530*/  BSSY.RECONVERGENT B1, `(.L_x_2) ;  /* 0x000001f000017945 */ /* 0x000fe60003800200 */
[----:B--2---:R-:W-:-:S13]  /*0540*/  ISETP.GT.AND P1, PT, R24, R23, PT ;  /* 0x000000171800720c */ /* 0x004fda0003f24270 */
[----:B-1----:R-:W-:Y:S05]  /*0550*/  @!P1 BRA `(.L_x_3) ;  /* 0x0000000000709947 */ /* 0x002fea0003800000 */
[----:B------:R-:W-:-:S04]  /*0560*/  IADD3 R24, PT, PT, R16, R24, RZ ;  /* 0x0000001810187210 */ /* 0x000fc80007ffe0ff */
[----:B------:R-:W-:-:S13]  /*0570*/  ISETP.GE.AND P1, PT, R24, UR8, PT ;  /* 0x0000000818007c0c */ /* 0x000fda000bf26270 */
[----:B------:R-:W-:Y:S05]  /*0580*/  @P1 BRA `(.L_x_3) ;  /* 0x0000000000641947 */ /* 0x000fea0003800000 */
[----:B------:R-:W2:Y:S04]  /*0590*/  LDG.E R26, desc[UR10][R6.64] ;  /* 0x0000000a061a7981 */ /* 0x000ea8000c1e1900 */
[----:B------:R-:W3:Y:S04]  /*05a0*/  LDG.E R27, desc[UR10][R14.64+0x4] ;  /* 0x0000040a0e1b7981 */ /* 0x000ee8000c1e1900 */
[----:B------:R-:W4:Y:S01]  /*05b0*/  LDG.E R29, desc[UR10][R8.64+-0x4] ;  /* 0xfffffc0a081d7981 */ /* 0x000f22000c1e1900 */
[----:B--2---:R-:W-:-:S03]  /*05c0*/  IADD3 R25, PT, PT, R19, R26, RZ ;  /* 0x0000001a13197210 */ /* 0x004fc60007ffe0ff */
[----:B------:R-:W3:Y:S02]  /*05d0*/  LDG.E R26, desc[UR10][R2.64] ;  /* 0x0000000a021a7981 */ /* 0x000ee4000c1e1900 */
[----:B------:R-:W-:-:S04]  /*05e0*/  IMAD R25, R24, UR15, R25 ;  /* 0x0000000f18197c24 */ /* 0x000fc8000f8e0219 */
[----:B------:R-:W-:-:S05]  /*05f0*/  IMAD.WIDE R24, R25, 0x4, R4 ;  /* 0x0000000419187825 */ /* 0x000fca00078e0204 */
[----:B------:R-:W4:Y:S01]  /*0600*/  LDG.E R31, desc[UR10][R24.64] ;  /* 0x0000000a181f7981 */ /* 0x000f22000c1e1900 */
[----:B---3--:R-:W-:-:S04]  /*0610*/  FMUL R26, R26, R27 ;  /* 0x0000001b1a1a7220 */ /* 0x008fc80000400000 */
[----:B----4-:R-:W-:-:S05]  /*0620*/  FFMA R29, R26, R29, R31 ;  /* 0x0000001d1a1d7223 */ /* 0x010fca000000001f */
[----:B------:R0:W-:Y:S04]  /*0630*/  STG.E desc[UR10][R24.64], R29 ;  /* 0x0000001d18007986 */ /* 0x0001e8000c10190a */
[----:B------:R-:W2:Y:S04]  /*0640*/  LDG.E R27, desc[UR10][R12.64] ;  /* 0x0000000a0c1b7981 */ /* 0x000ea8000c1e1900 */
[----:B------:R-:W3:Y:S04]  /*0650*/  LDG.E R26, desc[UR10][R6.64+0x4] ;  /* 0x0000040a061a7981 */ /* 0x000ee8000c1e1900 */
[----:B------:R-:W4:Y:S04]  /*0660*/  LDG.E R28, desc[UR10][R2.64] ;  /* 0x0000000a021c7981 */ /* 0x000f28000c1e1900 */
[----:B------:R-:W4:Y:S04]  /*0670*/  LDG.E R31, desc[UR10][R14.64+0x4] ;  /* 0x0000040a0e1f7981 */ /* 0x000f28000c1e1900 */
[----:B------:R-:W5:Y:S01]  /*0680*/  LDG.E R33, desc[UR10][R8.64+-0x4] ;  /* 0xfffffc0a08217981 */ /* 0x000f62000c1e1900 */
[----:B--2---:R-:W-:-:S02]  /*0690*/  IADD3 R27, PT, PT, R16, R27, RZ ;  /* 0x0000001b101b7210 */ /* 0x004fc40007ffe0ff */
[----:B---3--:R-:W-:-:S05]  /*06a0*/  IADD3 R26, PT, PT, R19, R26, RZ ;  /* 0x0000001a131a7210 */ /* 0x008fca0007ffe0ff */
[----:B------:R-:W-:-:S05]  /*06b0*/  IMAD R26, R27, UR15, R26 ;  /* 0x0000000f1b1a7c24 */ /* 0x000fca000f8e021a */
[----:B------:R-:W-:-:S05]  /*06c0*/  IADD3 R27, PT, PT, R26, 0x9, RZ ;  /* 0x000000091a1b7810 */ /* 0x000fca0007ffe0ff */
[----:B------:R-:W-:-:S05]  /*06d0*/  IMAD.WIDE R26, R27, 0x4, R4 ;  /* 0x000000041b1a7825 */ /* 0x000fca00078e0204 */
[----:B0-----:R-:W5:Y:S01]  /*06e0*/  LDG.E R25, desc[UR10][R26.64] ;  /* 0x0000000a1a197981 */ /* 0x001f62000c1e1900 */
[----:B----4-:R-:W-:-:S04]  /*06f0*/  FMUL R28, R28, R31 ;  /* 0x0000001f1c1c7220 */ /* 0x010fc80000400000 */
[----:B-----5:R-:W-:-:S05]  /*0700*/  FFMA R25, R28, R33, R25 ;  /* 0x000000211c197223 */ /* 0x020fca0000000019 */
[----:B------:R0:W-:Y:S02]  /*0710*/  STG.E desc[UR10][R26.64], R25 ;  /* 0x000000191a007986 */ /* 0x0001e4000c10190a */
.L_x_3:
[----:B------:R-:W-:Y:S05]  /*0720*/  BSYNC.RECONVERGENT B1 ;  /* 0x0000000000017941 */ /* 0x000fea0003800200 */
.L_x_2:
[----:B0-----:R-:W2:Y:S01]  /*0730*/  LDG.E R25, desc[UR10][R10.64] ;  /* 0x0000000a0a197981 */ /* 0x001ea2000c1e1900 */
[----:B------:R-:W-:Y:S01]  /*0740*/  LOP3.LUT R26, RZ, R0, RZ, 0x33, !PT ;  /* 0x00000000ff1a7212 */ /* 0x000fe200078e33ff */
[----:B------:R-:W-:Y:S03]  /*0750*/  BSSY.RECONVERGENT B1, `(.L_x_4) ;  /* 0x000001f000017945 */ /* 0x000fe60003800200 */
[----:B--2---:R-:W-:-:S13]  /*0760*/  ISETP.GT.AND P1, PT, R25, R26, PT ;  /* 0x0000001a1900720c */ /* 0x004fda0003f24270 */
[----:B------:R-:W-:Y:S05]  /*0770*/  @!P1 BRA `(.L_x_5) ;  /* 0x0000000000709947 */ /* 0x000fea0003800000 */
[----:B------:R-:W-:-:S04]  /*0780*/  IADD3 R24, PT, PT, R0, R25, RZ ;  /* 0x0000001900187210 */ /* 0x000fc80007ffe0ff */
[----:B------:R-:W-:-:S13]  /*0790*/  ISETP.GE.AND P1, PT, R24, UR9, PT ;  /* 0x0000000918007c0c */ /* 0x000fda000bf26270 */
[----:B------:R-:W-:Y:S05]  /*07a0*/  @P1 BRA `(.L_x_5) ;  /* 0x0000000000641947 */ /* 0x000fea0003800000 */
[----:B------:R-:W2:Y:S04]  /*07b0*/  LDG.E R25, desc[UR10][R6.64] ;  /* 0x0000000a06197981 */ /* 0x000ea8000c1e1900 */
[----:B------:R-:W3:Y:S04]  /*07c0*/  LDG.E R27, desc[UR10][R2.64] ;  /* 0x0000000a021b7981 */ /* 0x000ee8000c1e1900 */
[----:B------:R-:W3:Y:S04]  /*07d0*/  LDG.E R28, desc[UR10][R14.64] ;  /* 0x0000000a0e1c7981 */ /* 0x000ee8000c1e1900 */
[----:B------:R-:W4:Y:S01]  /*07e0*/  LDG.E R30, desc[UR10][R8.64] ;  /* 0x0000000a081e7981 */ /* 0x000f22000c1e1900 */
[----:B--2---:R-:W-:-:S04]  /*07f0*/  IMAD R25, R16, UR15, R25 ;  /* 0x0000000f10197c24 */ /* 0x004fc8000f8e0219 */
        /* <DEDUP_REMOVED lines=9> */
[----:B------:R-:W5:Y:S01]  /*0890*/  LDG.E R33, desc[UR10][R8.64] ;  /* 0x0000000a08217981 */ /* 0x000f62000c1e1900 */
[----:B--2---:R-:W-:Y:S01]  /*08a0*/  IADD3 R29, PT, PT, R0, R29, RZ ;  /* 0x0000001d001d7210 */ /* 0x004fe20007ffe0ff */
[----:B---3--:R-:W-:-:S02]  /*08b0*/  IMAD R28, R16, UR15, R31 ;  /* 0x0000000f101c7c24 */ /* 0x008fc4000f8e021f */
[----:B------:R-:W4:Y:S02]  /*08c0*/  LDG.E R31, desc[UR10][R14.64] ;  /* 0x0000000a0e1f7981 */ /* 0x000f24000c1e1900 */
[----:B------:R-:W-:-:S05]  /*08d0*/  IMAD R28, R29, UR14, R28 ;  /* 0x0000000e1d1c7c24 */ /* 0x000fca000f8e021c */
[----:B------:R-:W-:-:S05]  /*08e0*/  IADD3 R29, PT, PT, R28, 0x9, RZ ;  /* 0x000000091c1d7810 */ /* 0x000fca0007ffe0ff */
[----:B------:R-:W-:-:S05]  /*08f0*/  IMAD.WIDE R28, R29, 0x4, R4 ;  /* 0x000000041d1c7825 */ /* 0x000fca00078e0204 */
[----:B0-----:R-:W5:Y:S01]  /*0900*/  LDG.E R25, desc[UR10][R28.64] ;  /* 0x0000000a1c197981 */ /* 0x001f62000c1e1900 */
[----:B----4-:R-:W-:-:S04]  /*0910*/  FMUL R30, R30, R31 ;  /* 0x0000001f1e1e7220 */ /* 0x010fc80000400000 */
[----:B-----5:R-:W-:-:S05]  /*0920*/  FFMA R25, R30, R33, R25 ;  /* 0x000000211e197223 */ /* 0x020fca0000000019 */
[----:B------:R0:W-:Y:S02]  /*0930*/  STG.E desc[UR10][R28.64], R25 ;  /* 0x000000191c007986 */ /* 0x0001e4000c10190a */
.L_x_5:
[----:B------:R-:W-:Y:S05]  /*0940*/  BSYNC.RECONVERGENT B1 ;  /* 0x0000000000017941 */ /* 0x000fea0003800200 */
.L_x_4:
[----:B------:R-:W2:Y:S02]  /*0950*/  LDG.E R24, desc[UR10][R12.64] ;  /* 0x0000000a0c187981 */ /* 0x000ea4000c1e1900 */
[----:B--2---:R-:W-:-:S13]  /*0960*/  ISETP.GT.AND P1, PT, R24, R23, PT ;  /* 0x000000171800720c */ /* 0x004fda0003f24270 */
[----:B------:R-:W-:Y:S05]  /*0970*/  @!P1 BRA `(.L_x_1) ;  /* 0x0000000000909947 */ /* 0x000fea0003800000 */
[----:B------:R-:W-:-:S04]  /*0980*/  IADD3 R24, PT, PT, R16, R24, RZ ;  /* 0x0000001810187210 */ /* 0x000fc80007ffe0ff */
[----:B------:R-:W-:-:S13]  /*0990*/  ISETP.GE.AND P1, PT, R24, UR8, PT ;  /* 0x0000000818007c0c */ /* 0x000fda000bf26270 */
[----:B------:R-:W-:Y:S05]  /*09a0*/  @P1 BRA `(.L_x_1) ;  /* 0x0000000000841947 */ /* 0x000fea0003800000 */
[----:B------:R-:W2:Y:S02]  /*09b0*/  LDG.E R23, desc[UR10][R10.64] ;  /* 0x0000000a0a177981 */ /* 0x000ea4000c1e1900 */
[----:B--2---:R-:W-:-:S13]  /*09c0*/  ISETP.GT.AND P1, PT, R23, R26, PT ;  /* 0x0000001a1700720c */ /* 0x004fda0003f24270 */
[----:B------:R-:W-:Y:S05]  /*09d0*/  @!P1 BRA `(.L_x_1) ;  /* 0x0000000000789947 */ /* 0x000fea0003800000 */
[----:B------:R-:W-:-:S04]  /*09e0*/  IADD3 R26, PT, PT, R0, R23, RZ ;  /* 0x00000017001a7210 */ /* 0x000fc80007ffe0ff */
[----:B------:R-:W-:-:S13]  /*09f0*/  ISETP.GE.AND P1, PT, R26, UR9, PT ;  /* 0x000000091a007c0c */ /* 0x000fda000bf26270 */
[----:B------:R-:W-:Y:S05]  /*0a00*/  @P1 BRA `(.L_x_1) ;  /* 0x00000000006c1947 */ /* 0x000fea0003800000 */
[----:B------:R-:W2:Y:S04]  /*0a10*/  LDG.E R23, desc[UR10][R6.64] ;  /* 0x0000000a06177981 */ /* 0x000ea8000c1e1900 */
[----:B0-----:R-:W3:Y:S01]  /*0a20*/  LDG.E R28, desc[UR10][R8.64] ;  /* 0x0000000a081c7981 */ /* 0x001ee2000c1e1900 */
[----:B--2---:R-:W-:-:S04]  /*0a30*/  IMAD R23, R24, UR15, R23 ;  /* 0x0000000f18177c24 */ /* 0x004fc8000f8e0217 */
[----:B------:R-:W-:Y:S02]  /*0a40*/  IMAD R25, R26, UR14, R23 ;  /* 0x0000000e1a197c24 */ /* 0x000fe4000f8e0217 */
[----:B------:R-:W2:Y:S02]  /*0a50*/  LDG.E R23, desc[UR10][R2.64] ;  /* 0x0000000a02177981 */ /* 0x000ea4000c1e1900 */
[----:B------:R-:W-:Y:S02]  /*0a60*/  IMAD.WIDE R24, R25, 0x4, R4 ;  /* 0x0000000419187825 */ /* 0x000fe400078e0204 */
[----:B------:R-:W2:Y:S04]  /*0a70*/  LDG.E R26, desc[UR10][R14.64+0x4] ;  /* 0x0000040a0e1a7981 */ /* 0x000ea8000c1e1900 */
[----:B------:R-:W3:Y:S01]  /*0a80*/  LDG.E R30, desc[UR10][R24.64] ;  /* 0x0000000a181e7981 */ /* 0x000ee2000c1e1900 */
[----:B--2---:R-:W-:-:S04]  /*0a90*/  FMUL R23, R23, R26 ;  /* 0x0000001a17177220 */ /* 0x004fc80000400000 */
[----:B---3--:R-:W-:-:S05]  /*0aa0*/  FFMA R23, R23, R28, R30 ;  /* 0x0000001c17177223 */ /* 0x008fca000000001e */
[----:B------:R0:W-:Y:S04]  /*0ab0*/  STG.E desc[UR10][R24.64], R23 ;  /* 0x0000001718007986 */ /* 0x0001e8000c10190a */
[----:B------:R-:W2:Y:S04]  /*0ac0*/  LDG.E R27, desc[UR10][R12.64] ;  /* 0x0000000a0c1b7981 */ /* 0x000ea8000c1e1900 */
[----:B------:R-:W3:Y:S04]  /*0ad0*/  LDG.E R29, desc[UR10][R10.64] ;  /* 0x0000000a0a1d7981 */ /* 0x000ee8000c1e1900 */
[----:B------:R-:W4:Y:S04]  /*0ae0*/  LDG.E R6, desc[UR10][R6.64+0x4] ;  /* 0x0000040a06067981 */ /* 0x000f28000c1e1900 */
[----:B------:R-:W5:Y:S04]  /*0af0*/  LDG.E R2, desc[UR10][R2.64] ;  /* 0x0000000a02027981 */ /* 0x000f68000c1e1900 */
[----:B0-----:R-:W5:Y:S04]  /*0b00*/  LDG.E R23, desc[UR10][R14.64+0x4] ;  /* 0x0000040a0e177981 */ /* 0x001f68000c1e1900 */
[----:B------:R-:W5:Y:S01]  /*0b10*/  LDG.E R24, desc[UR10][R8.64] ;  /* 0x0000000a08187981 */ /* 0x000f62000c1e1900 */
[----:B--2---:R-:W-:-:S02]  /*0b20*/  IADD3 R27, PT, PT, R16, R27, RZ ;  /* 0x0000001b101b7210 */ /* 0x004fc40007ffe0ff */
[----:B---3--:R-:W-:-:S03]  /*0b30*/  IADD3 R29, PT, PT, R0, R29, RZ ;  /* 0x0000001d001d7210 */ /* 0x008fc60007ffe0ff */
[----:B----4-:R-:W-:-:S04]  /*0b40*/  IMAD R26, R27, UR15, R6 ;  /* 0x0000000f1b1a7c24 */ /* 0x010fc8000f8e0206 */
[----:B------:R-:W-:-:S05]  /*0b50*/  IMAD R26, R29, UR14, R26 ;  /* 0x0000000e1d1a7c24 */ /* 0x000fca000f8e021a */
[----:B------:R-:W-:-:S05]  /*0b60*/  IADD3 R27, PT, PT, R26, 0x9, RZ ;  /* 0x000000091a1b7810 */ /* 0x000fca0007ffe0ff */
[----:B------:R-:W-:-:S05]  /*0b70*/  IMAD.WIDE R4, R27, 0x4, R4 ;  /* 0x000000041b047825 */ /* 0x000fca00078e0204 */
[----:B------:R-:W2:Y:S01]  /*0b80*/  LDG.E R26, desc[UR10][R4.64] ;  /* 0x0000000a041a7981 */ /* 0x000ea2000c1e1900 */
[----:B-----5:R-:W-:-:S04]  /*0b90*/  FMUL R23, R2, R23 ;  /* 0x0000001702177220 */ /* 0x020fc80000400000 */
[----:B--2---:R-:W-:-:S05]  /*0ba0*/  FFMA R23, R23, R24, R26 ;  /* 0x0000001817177223 */ /* 0x004fca000000001a */
[----:B------:R1:W-:Y:S02]  /*0bb0*/  STG.E desc[UR10][R4.64], R23 ;  /* 0x0000001704007986 */ /* 0x0003e4000c10190a */
.L_x_1:
[----:B----4-:R-:W-:Y:S05]  /*0bc0*/  BSYNC.RECONVERGENT B0 ;  /* 0x0000000000007941 */ /* 0x010fea0003800200 */
.L_x_0:
[----:B------:R-:W-:Y:S02]  /*0bd0*/  IADD3 R20, PT, PT, R20, 0x1, RZ ;  /* 0x0000000114147810 */ /* 0x000fe40007ffe0ff */
[----:B------:R-:W-:Y:S02]  /*0be0*/  IADD3 R10, P2, PT, R10, 0x4, RZ ;  /* 0x000000040a0a7810 */ /* 0x000fe40007f5e0ff */
[----:B------:R-:W-:Y:S02]  /*0bf0*/  ISETP.NE.AND P1, PT, R20, RZ, PT ;  /* 0x000000ff1400720c */ /* 0x000fe40003f25270 */
[----:B------:R-:W-:Y:S02]  /*0c00*/  IADD3 R8, P3, PT, R8, 0x8, RZ ;  /* 0x0000000808087810 */ /* 0x000fe40007f7e0ff */
[----:B------:R-:W-:Y:S02]  /*0c10*/  IADD3.X R11, PT, PT, RZ, R11, RZ, P2, !PT ;  /* 0x0000000bff0b7210 */ /* 0x000fe400017fe4ff */
[----:B------:R-:W-:-:S02]  /*0c20*/  IADD3.X R9, PT, PT, RZ, R9, RZ, P3, !PT ;  /* 0x00000009ff097210 */ /* 0x000fc40001ffe4ff */
[----:B------:R-:W-:Y:S02]  /*0c30*/  IADD3 R17, PT, PT, R17, 0x1, RZ ;  /* 0x0000000111117810 */ /* 0x000fe40007ffe0ff */
[----:B------:R-:W-:Y:S02]  /*0c40*/  IADD3 R22, PT, PT, R22, 0x2, RZ ;  /* 0x0000000216167810 */ /* 0x000fe40007ffe0ff */
[----:B------:R-:W-:Y:S01]  /*0c50*/  IADD3 R18, PT, PT, R18, 0x1, RZ ;  /* 0x0000000112127810 */ /* 0x000fe20007ffe0ff */
[----:B------:R-:W-:Y:S06]  /*0c60*/  @P1 BRA `(.L_x_6) ;  /* 0xfffffff400b01947 */ /* 0x000fec000383ffff */
[----:B------:R-:W-:Y:S05]  /*0c70*/  EXIT ;  /* 0x000000000000794d */ /* 0x000fea0003800000 */
.L_x_7:
[----:B------:R-:W-:-:S00]  /*0c80*/  BRA `(.L_x_7) ;  /* 0xfffffffc00fc7947 */ /* 0x000fc0000383ffff */
[----:B------:R-:W-:-:S00]  /*0c90*/  NOP ;  /* 0x0000000000007918 */ /* 0x000fc00000000000 */
        /* <DEDUP_REMOVED lines=14> */
.L_x_8:


//--------------------- .nv.shared.reserved.0     --------------------------
	.section	.nv.shared.reserved.0,"aw",@nobits
	.weak		__nv_reservedSMEM_offset_0_alias
	.size		__nv_reservedSMEM_offset_0_alias, 0, 64
	.other		__nv_reservedSMEM_offset_0_alias,@"STO_CUDA_RESERVED_SHARED STV_DEFAULT"
__nv_reservedSMEM_offset_0_alias:
	.zero		0
	.zero		64


//--------------------- .nv.constant0._Z9kernel_n4iiiiiiPfiPiS_S_S0_ --------------------------
	.section	.nv.constant0._Z9kernel_n4iiiiiiPfiPiS_S_S0_,"a",@progbits
	.sectionflags	@""
	.align	4
.nv.constant0._Z9kernel_n4iiiiiiPfiPiS_S_S0_:
	.zero		968


//--------------------- SYMBOLS --------------------------

	.type		.nv.reservedSmem.offset0,@object
	.size		.nv.reservedSmem.offset0,0x4
